//
// Generated by NVIDIA NVVM Compiler
//
// Compiler Build ID: CL-36424714
// Cuda compilation tools, release 13.0, V13.0.88
// Based on NVVM 20.0.0
//

.version 9.0
.target sm_100
.address_size 64

	// .globl	_Z6kernelPiS_S_S_S_S_

.visible .entry _Z6kernelPiS_S_S_S_S_(
	.param .u64 .ptr .align 1 _Z6kernelPiS_S_S_S_S__param_0,
	.param .u64 .ptr .align 1 _Z6kernelPiS_S_S_S_S__param_1,
	.param .u64 .ptr .align 1 _Z6kernelPiS_S_S_S_S__param_2,
	.param .u64 .ptr .align 1 _Z6kernelPiS_S_S_S_S__param_3,
	.param .u64 .ptr .align 1 _Z6kernelPiS_S_S_S_S__param_4,
	.param .u64 .ptr .align 1 _Z6kernelPiS_S_S_S_S__param_5
)
{
	.reg .pred 	%p<7>;
	.reg .b32 	%r<11>;
	.reg .b64 	%rd<13>;

	ld.param.u64 	%rd2, [_Z6kernelPiS_S_S_S_S__param_0];
	ld.param.u64 	%rd3, [_Z6kernelPiS_S_S_S_S__param_1];
	ld.param.u64 	%rd4, [_Z6kernelPiS_S_S_S_S__param_2];
	ld.param.u64 	%rd5, [_Z6kernelPiS_S_S_S_S__param_3];
	ld.param.u64 	%rd6, [_Z6kernelPiS_S_S_S_S__param_4];
	ld.param.u64 	%rd7, [_Z6kernelPiS_S_S_S_S__param_5];
	cvta.to.global.u64 	%rd1, %rd7;
	mov.u32 	%r1, %tid.x;
	mov.u32 	%r2, %ctaid.x;
	or.b32  	%r3, %r1, %r2;
	setp.ne.s32 	%p1, %r3, 0;
	@%p1 bra 	$L__BB0_8;
	cvta.to.global.u64 	%rd8, %rd2;
	ld.global.u32 	%r4, [%rd8];
	setp.ne.s32 	%p2, %r4, 0;
	@%p2 bra 	$L__BB0_4;
	cvta.to.global.u64 	%rd9, %rd3;
	ld.global.u32 	%r5, [%rd9];
	setp.ne.s32 	%p3, %r5, 0;
	@%p3 bra 	$L__BB0_4;
	cvta.to.global.u64 	%rd10, %rd4;
	ld.global.u32 	%r6, [%rd10];
	setp.eq.s32 	%p4, %r6, 0;
	@%p4 bra 	$L__BB0_5;
$L__BB0_4:
	mov.b32 	%r7, 1;
	st.global.u32 	[%rd1], %r7;
$L__BB0_5:
	membar.gl;
	cvta.to.global.u64 	%rd11, %rd5;
	ld.global.u32 	%r8, [%rd11];
	setp.ne.s32 	%p5, %r8, 0;
	@%p5 bra 	$L__BB0_7;
	cvta.to.global.u64 	%rd12, %rd6;
	ld.global.u32 	%r9, [%rd12];
	setp.eq.s32 	%p6, %r9, 0;
	@%p6 bra 	$L__BB0_8;
$L__BB0_7:
	mov.b32 	%r10, 1;
	st.global.u32 	[%rd1], %r10;
$L__BB0_8:
	ret;

}


// ===== COMPILED SASS (sm_100) =====

	.target	sm_100

	.elftype	@"ET_EXEC"


//--------------------- .note.nv.tkinfo           --------------------------
	.section	.note.nv.tkinfo,"",@"SHT_NOTE"
	.sectionflags	@"SHF_NOTE_NV_TKINFO"
	.tkinfo
        /*0018*/ 	.word	0x00000002
        /*0030*/ 	.string	""
        /*0030*/ 	.string	"ptxas"
        /*0030*/ 	.string	"Cuda compilation tools, release 13.0, V13.0.88"
        /*0030*/ 	.string	"Build cuda_13.0.r13.0/compiler.36424714_0"
        /*0030*/ 	.string	"-arch sm_100 -m 64 "



//--------------------- .note.nv.cuinfo           --------------------------
	.section	.note.nv.cuinfo,"",@"SHT_NOTE"
	.sectionflags	@"SHF_NOTE_NV_CUINFO"
        /*0018*/ 	.short	0x0002
        /*001a*/ 	.short	0x0064
        /*001c*/ 	.short	0x0082
	.zero		2


//--------------------- .nv.info                  --------------------------
	.section	.nv.info,"",@"SHT_CUDA_INFO"
	.align	4


	//----- nvinfo : EIATTR_REGCOUNT
	.align		4
        /*0000*/ 	.byte	0x04, 0x2f
        /*0002*/ 	.short	(.L_1 - .L_0)
	.align		4
.L_0:
        /*0004*/ 	.word	index@(_Z6kernelPiS_S_S_S_S_)
        /*0008*/ 	.word	0x00000008


	//----- nvinfo : EIATTR_FRAME_SIZE
	.align		4
.L_1:
        /*000c*/ 	.byte	0x04, 0x11
        /*000e*/ 	.short	(.L_3 - .L_2)
	.align		4
.L_2:
        /*0010*/ 	.word	index@(_Z6kernelPiS_S_S_S_S_)
        /*0014*/ 	.word	0x00000000


	//----- nvinfo : EIATTR_MIN_STACK_SIZE
	.align		4
.L_3:
        /*0018*/ 	.byte	0x04, 0x12
        /*001a*/ 	.short	(.L_5 - .L_4)
	.align		4
.L_4:
        /*001c*/ 	.word	index@(_Z6kernelPiS_S_S_S_S_)
        /*0020*/ 	.word	0x00000000
.L_5:


//--------------------- .nv.compat                --------------------------
	.section	.nv.compat,"",@"SHT_CUDA_COMPAT_INFO"
	.align	4
        /*0000*/ 	.byte	0x02, 0x09, 0x00, 0x00, 0x02, 0x02, 0x01, 0x00, 0x02, 0x05, 0x05, 0x00, 0x03, 0x07, 0x01, 0x01
        /*0010*/ 	.byte	0x02, 0x03, 0x00, 0x00, 0x02, 0x06, 0x01, 0x00, 0x04, 0x0b, 0x08, 0x00, 0x09, 0x00, 0x00, 0x00
        /*0020*/ 	.byte	0x00, 0x00, 0x00, 0x00


//--------------------- .nv.info._Z6kernelPiS_S_S_S_S_ --------------------------
	.section	.nv.info._Z6kernelPiS_S_S_S_S_,"",@"SHT_CUDA_INFO"
	.sectionflags	@""
	.align	4


	//----- nvinfo : EIATTR_CUDA_API_VERSION
	.align		4
        /*0000*/ 	.byte	0x04, 0x37
        /*0002*/ 	.short	(.L_7 - .L_6)
.L_6:
        /*0004*/ 	.word	0x00000082


	//----- nvinfo : EIATTR_KPARAM_INFO
	.align		4
.L_7:
        /*0008*/ 	.byte	0x04, 0x17
        /*000a*/ 	.short	(.L_9 - .L_8)
.L_8:
        /*000c*/ 	.word	0x00000000
        /*0010*/ 	.short	0x0005
        /*0012*/ 	.short	0x0028
        /*0014*/ 	.byte	0x00, 0xf5, 0x21, 0x00


	//----- nvinfo : EIATTR_KPARAM_INFO
	.align		4
.L_9:
        /*0018*/ 	.byte	0x04, 0x17
        /*001a*/ 	.short	(.L_11 - .L_10)
.L_10:
        /*001c*/ 	.word	0x00000000
        /*0020*/ 	.short	0x0004
        /*0022*/ 	.short	0x0020
        /*0024*/ 	.byte	0x00, 0xf5, 0x21, 0x00


	//----- nvinfo : EIATTR_KPARAM_INFO
	.align		4
.L_11:
        /*0028*/ 	.byte	0x04, 0x17
        /*002a*/ 	.short	(.L_13 - .L_12)
.L_12:
        /*002c*/ 	.word	0x00000000
        /*0030*/ 	.short	0x0003
        /*0032*/ 	.short	0x0018
        /*0034*/ 	.byte	0x00, 0xf5, 0x21, 0x00


	//----- nvinfo : EIATTR_KPARAM_INFO
	.align		4
.L_13:
        /*0038*/ 	.byte	0x04, 0x17
        /*003a*/ 	.short	(.L_15 - .L_14)
.L_14:
        /*003c*/ 	.word	0x00000000
        /*0040*/ 	.short	0x0002
        /*0042*/ 	.short	0x0010
        /*0044*/ 	.byte	0x00, 0xf5, 0x21, 0x00


	//----- nvinfo : EIATTR_KPARAM_INFO
	.align		4
.L_15:
        /*0048*/ 	.byte	0x04, 0x17
        /*004a*/ 	.short	(.L_17 - .L_16)
.L_16:
        /*004c*/ 	.word	0x00000000
        /*0050*/ 	.short	0x0001
        /*0052*/ 	.short	0x0008
        /*0054*/ 	.byte	0x00, 0xf5, 0x21, 0x00


	//----- nvinfo : EIATTR_KPARAM_INFO
	.align		4
.L_17:
        /*0058*/ 	.byte	0x04, 0x17
        /*005a*/ 	.short	(.L_19 - .L_18)
.L_18:
        /*005c*/ 	.word	0x00000000
        /*0060*/ 	.short	0x0000
        /*0062*/ 	.short	0x0000
        /*0064*/ 	.byte	0x00, 0xf5, 0x21, 0x00


	//----- nvinfo : EIATTR_SPARSE_MMA_MASK
	.align		4
.L_19:
        /*0068*/ 	.byte	0x03, 0x50
        /*006a*/ 	.short	0x0000


	//----- nvinfo : EIATTR_MAXREG_COUNT
	.align		4
        /*006c*/ 	.byte	0x03, 0x1b
        /*006e*/ 	.short	0x00ff


	//----- nvinfo : EIATTR_MERCURY_ISA_VERSION
	.align		4
        /*0070*/ 	.byte	0x03, 0x5f
        /*0072*/ 	.short	0x0101


	//----- nvinfo : EIATTR_VRC_CTA_INIT_COUNT
	.align		4
        /*0074*/ 	.byte	0x02, 0x4a
	.zero		1
	.zero		1


	//----- nvinfo : EIATTR_EXIT_INSTR_OFFSETS
	.align		4
        /*0078*/ 	.byte	0x04, 0x1c
        /*007a*/ 	.short	(.L_21 - .L_20)


	//   ....[0]....
.L_20:
        /*007c*/ 	.word	0x00000040


	//   ....[1]....
        /*0080*/ 	.word	0x00000200


	//   ....[2]....
        /*0084*/ 	.word	0x00000240


	//----- nvinfo : EIATTR_CBANK_PARAM_SIZE
	.align		4
.L_21:
        /*0088*/ 	.byte	0x03, 0x19
        /*008a*/ 	.short	0x0030


	//----- nvinfo : EIATTR_PARAM_CBANK
	.align		4
        /*008c*/ 	.byte	0x04, 0x0a
        /*008e*/ 	.short	(.L_23 - .L_22)
	.align		4
.L_22:
        /*0090*/ 	.word	index@(.nv.constant0._Z6kernelPiS_S_S_S_S_)
        /*0094*/ 	.short	0x0380
        /*0096*/ 	.short	0x0030


	//----- nvinfo : EIATTR_SW_WAR
	.align		4
.L_23:
        /*0098*/ 	.byte	0x04, 0x36
        /*009a*/ 	.short	(.L_25 - .L_24)
.L_24:
        /*009c*/ 	.word	0x00000008
.L_25:


//--------------------- .nv.callgraph             --------------------------
	.section	.nv.callgraph,"",@"SHT_CUDA_CALLGRAPH"
	.align	4
	.sectionentsize	8
	.align		4
        /*0000*/ 	.word	0x00000000
	.align		4
        /*0004*/ 	.word	0xffffffff
	.align		4
        /*0008*/ 	.word	0x00000000
	.align		4
        /*000c*/ 	.word	0xfffffffe
	.align		4
        /*0010*/ 	.word	0x00000000
	.align		4
        /*0014*/ 	.word	0xfffffffd
	.align		4
        /*0018*/ 	.word	0x00000000
	.align		4
        /*001c*/ 	.word	0xfffffffc


//--------------------- .text._Z6kernelPiS_S_S_S_S_ --------------------------
	.section	.text._Z6kernelPiS_S_S_S_S_,"ax",@progbits
	.align	128
        .global         _Z6kernelPiS_S_S_S_S_
        .type           _Z6kernelPiS_S_S_S_S_,@function
        .size           _Z6kernelPiS_S_S_S_S_,(.L_x_4 - _Z6kernelPiS_S_S_S_S_)
        .other          _Z6kernelPiS_S_S_S_S_,@"STO_CUDA_ENTRY STV_DEFAULT"
_Z6kernelPiS_S_S_S_S_:
.text._Z6kernelPiS_S_S_S_S_:
[----:B------:R-:W-:Y:S01]  /*0000*/  LDC R1, c[0x0][0x37c] ;  /* 0x0000df00ff017b82 */ /* 0x000fe20000000800 */
[----:B------:R-:W0:Y:S07]  /*0010*/  S2R R0, SR_TID.X ;  /* 0x0000000000007919 */ /* 0x000e2e0000002100 */
[----:B------:R-:W0:Y:S02]  /*0020*/  S2UR UR4, SR_CTAID.X ;  /* 0x00000000000479c3 */ /* 0x000e240000002500 */
[----:B0-----:R-:W-:-:S13]  /*0030*/  LOP3.LUT P0, RZ, R0, UR4, RZ, 0xfc, !PT ;  /* 0x0000000400ff7c12 */ /* 0x001fda000f80fcff */
[----:B------:R-:W-:Y:S05]  /*0040*/  @P0 EXIT ;  /* 0x000000000000094d */ /* 0x000fea0003800000 */
[----:B------:R-:W0:Y:S01]  /*0050*/  LDC.64 R2, c[0x0][0x380] ;  /* 0x0000e000ff027b82 */ /* 0x000e220000000a00 */
[----:B------:R-:W0:Y:S02]  /*0060*/  LDCU.64 UR4, c[0x0][0x358] ;  /* 0x00006b00ff0477ac */ /* 0x000e240008000a00 */
[----:B0-----:R-:W2:Y:S02]  /*0070*/  LDG.E R2, desc[UR4][R2.64] ;  /* 0x0000000402027981 */ /* 0x001ea4000c1e1900 */
[----:B--2---:R-:W-:-:S13]  /*0080*/  ISETP.NE.AND P0, PT, R2, RZ, PT ;  /* 0x000000ff0200720c */ /* 0x004fda0003f05270 */
[----:B------:R-:W-:Y:S05]  /*0090*/  @P0 BRA `(.L_x_0) ;  /* 0x0000000000200947 */ /* 0x000fea0003800000 */
[----:B------:R-:W0:Y:S02]  /*00a0*/  LDC.64 R2, c[0x0][0x388] ;  /* 0x0000e200ff027b82 */ /* 0x000e240000000a00 */
[----:B0-----:R-:W2:Y:S02]  /*00b0*/  LDG.E R2, desc[UR4][R2.64] ;  /* 0x0000000402027981 */ /* 0x001ea4000c1e1900 */
[----:B--2---:R-:W-:-:S13]  /*00c0*/  ISETP.NE.AND P0, PT, R2, RZ, PT ;  /* 0x000000ff0200720c */ /* 0x004fda0003f05270 */
[----:B------:R-:W-:Y:S05]  /*00d0*/  @P0 BRA `(.L_x_0) ;  /* 0x0000000000100947 */ /* 0x000fea0003800000 */
[----:B------:R-:W0:Y:S02]  /*00e0*/  LDC.64 R2, c[0x0][0x390] ;  /* 0x0000e400ff027b82 */ /* 0x000e240000000a00 */
[----:B0-----:R-:W2:Y:S02]  /*00f0*/  LDG.E R2, desc[UR4][R2.64] ;  /* 0x0000000402027981 */ /* 0x001ea4000c1e1900 */
[----:B--2---:R-:W-:-:S13]  /*0100*/  ISETP.NE.AND P0, PT, R2, RZ, PT ;  /* 0x000000ff0200720c */ /* 0x004fda0003f05270 */
[----:B------:R-:W-:Y:S05]  /*0110*/  @!P0 BRA `(.L_x_1) ;  /* 0x00000000000c8947 */ /* 0x000fea0003800000 */
.L_x_0:
[----:B------:R-:W0:Y:S01]  /*0120*/  LDC.64 R2, c[0x0][0x3a8] ;  /* 0x0000ea00ff027b82 */ /* 0x000e220000000a00 */
[----:B------:R-:W-:-:S05]  /*0130*/  IMAD.MOV.U32 R5, RZ, RZ, 0x1 ;  /* 0x00000001ff057424 */ /* 0x000fca00078e00ff */
[----:B0-----:R0:W-:Y:S02]  /*0140*/  STG.E desc[UR4][R2.64], R5 ;  /* 0x0000000502007986 */ /* 0x0011e4000c101904 */
.L_x_1:
[----:B0-----:R-:W0:Y:S01]  /*0150*/  LDC.64 R2, c[0x0][0x398] ;  /* 0x0000e600ff027b82 */ /* 0x001e220000000a00 */
[----:B------:R-:W-:Y:S06]  /*0160*/  MEMBAR.SC.GPU ;  /* 0x0000000000007992 */ /* 0x000fec0000002000 */
[----:B------:R-:W-:-:S00]  /*0170*/  ERRBAR ;  /* 0x00000000000079ab */ /* 0x000fc00000000000 */
[----:B------:R-:W-:Y:S06]  /*0180*/  CGAERRBAR ;  /* 0x00000000000075ab */ /* 0x000fec0000000000 */
[----:B------:R-:W-:Y:S04]  /*0190*/  CCTL.IVALL ;  /* 0x00000000ff00798f */ /* 0x000fe80002000000 */
[----:B0-----:R-:W2:Y:S02]  /*01a0*/  LDG.E R2, desc[UR4][R2.64] ;  /* 0x0000000402027981 */ /* 0x001ea4000c1e1900 */
[----:B--2---:R-:W-:-:S13]  /*01b0*/  ISETP.NE.AND P0, PT, R2, RZ, PT ;  /* 0x000000ff0200720c */ /* 0x004fda0003f05270 */
[----:B------:R-:W-:Y:S05]  /*01c0*/  @P0 BRA `(.L_x_2) ;  /* 0x0000000000100947 */ /* 0x000fea0003800000 */
[----:B------:R-:W0:Y:S02]  /*01d0*/  LDC.64 R2, c[0x0][0x3a0] ;  /* 0x0000e800ff027b82 */ /* 0x000e240000000a00 */
[----:B0-----:R-:W2:Y:S02]  /*01e0*/  LDG.E R2, desc[UR4][R2.64] ;  /* 0x0000000402027981 */ /* 0x001ea4000c1e1900 */
[----:B--2---:R-:W-:-:S13]  /*01f0*/  ISETP.NE.AND P0, PT, R2, RZ, PT ;  /* 0x000000ff0200720c */ /* 0x004fda0003f05270 */
[----:B------:R-:W-:Y:S05]  /*0200*/  @!P0 EXIT ;  /* 0x000000000000894d */ /* 0x000fea0003800000 */
.L_x_2:
[----:B------:R-:W0:Y:S01]  /*0210*/  LDC.64 R2, c[0x0][0x3a8] ;  /* 0x0000ea00ff027b82 */ /* 0x000e220000000a00 */
[----:B------:R-:W-:-:S05]  /*0220*/  IMAD.MOV.U32 R5, RZ, RZ, 0x1 ;  /* 0x00000001ff057424 */ /* 0x000fca00078e00ff */
[----:B0-----:R-:W-:Y:S01]  /*0230*/  STG.E desc[UR4][R2.64], R5 ;  /* 0x0000000502007986 */ /* 0x001fe2000c101904 */
[----:B------:R-:W-:Y:S05]  /*0240*/  EXIT ;  /* 0x000000000000794d */ /* 0x000fea0003800000 */
.L_x_3:
[----:B------:R-:W-:-:S00]  /*0250*/  BRA `(.L_x_3) ;  /* 0xfffffffc00fc7947 */ /* 0x000fc0000383ffff */
[----:B------:R-:W-:-:S00]  /*0260*/  NOP ;  /* 0x0000000000007918 */ /* 0x000fc00000000000 */
        /* <DEDUP_REMOVED lines=9> */
.L_x_4:


//--------------------- .nv.shared.reserved.0     --------------------------
	.section	.nv.shared.reserved.0,"aw",@nobits
	.weak		__nv_reservedSMEM_offset_0_alias
	.size		__nv_reservedSMEM_offset_0_alias, 0, 64
	.other		__nv_reservedSMEM_offset_0_alias,@"STO_CUDA_RESERVED_SHARED STV_DEFAULT"
__nv_reservedSMEM_offset_0_alias:
	.zero		0
	.zero		64


//--------------------- .nv.constant0._Z6kernelPiS_S_S_S_S_ --------------------------
	.section	.nv.constant0._Z6kernelPiS_S_S_S_S_,"a",@progbits
	.sectionflags	@""
	.align	4
.nv.constant0._Z6kernelPiS_S_S_S_S_:
	.zero		944


//--------------------- SYMBOLS --------------------------

	.type		.nv.reservedSmem.offset0,@object
	.size		.nv.reservedSmem.offset0,0x4
